	.headerflags	@"EF_CUDA_TEXMODE_UNIFIED EF_CUDA_64BIT_ADDRESS EF_CUDA_ACCELERATORS EF_CUDA_SM90 EF_CUDA_VIRTUAL_SM(EF_CUDA_SM90)"
	.elftype	@"ET_EXEC"


//--------------------- .nv.info                  --------------------------
	.section	.nv.info,"",@"SHT_CUDA_INFO"
	.align	4


	//----- nvinfo : EIATTR_REGCOUNT
	.align		4
        /*0000*/ 	.byte	0x04, 0x2f
        /*0002*/ 	.short	(.L_3 - .L_2)
	.align		4
.L_2:
        /*0004*/ 	.word	index@(triton_poi_fused__native_batch_norm_legit_no_training_relu_47)
        /*0008*/ 	.word	0x00000011


	//----- nvinfo : EIATTR_MIN_STACK_SIZE
	.align		4
.L_3:
        /*000c*/ 	.byte	0x04, 0x12
        /*000e*/ 	.short	(.L_5 - .L_4)
	.align		4
.L_4:
        /*0010*/ 	.word	index@(triton_poi_fused__native_batch_norm_legit_no_training_relu_47)
        /*0014*/ 	.word	0x00000000


	//----- nvinfo : EIATTR_FRAME_SIZE
	.align		4
.L_5:
        /*0018*/ 	.byte	0x04, 0x11
        /*001a*/ 	.short	(.L_7 - .L_6)
	.align		4
.L_6:
        /*001c*/ 	.word	index@(triton_poi_fused__native_batch_norm_legit_no_training_relu_47)
        /*0020*/ 	.word	0x00000000


	//----- nvinfo : EIATTR_MIN_STACK_SIZE
	.align		4
.L_7:
        /*0024*/ 	.byte	0x04, 0x12
        /*0026*/ 	.short	(.L_9 - .L_8)
	.align		4
.L_8:
        /*0028*/ 	.word	index@(triton_poi_fused__native_batch_norm_legit_no_training_relu_47)
        /*002c*/ 	.word	0x00000000
.L_9:


//--------------------- .nv.info.triton_poi_fused__native_batch_norm_legit_no_training_relu_47 --------------------------
	.section	.nv.info.triton_poi_fused__native_batch_norm_legit_no_training_relu_47,"",@"SHT_CUDA_INFO"
	.sectionflags	@""
	.align	4


	//----- nvinfo : EIATTR_CUDA_API_VERSION
	.align		4
        /*0000*/ 	.byte	0x04, 0x37
        /*0002*/ 	.short	(.L_11 - .L_10)
.L_10:
        /*0004*/ 	.word	0x0000007c


	//----- nvinfo : EIATTR_KPARAM_INFO
	.align		4
.L_11:
        /*0008*/ 	.byte	0x04, 0x17
        /*000a*/ 	.short	(.L_13 - .L_12)
.L_12:
        /*000c*/ 	.word	0x00000000
        /*0010*/ 	.short	0x0006
        /*0012*/ 	.short	0x0030
        /*0014*/ 	.byte	0x00, 0xf0, 0x11, 0x00


	//----- nvinfo : EIATTR_KPARAM_INFO
	.align		4
.L_13:
        /*0018*/ 	.byte	0x04, 0x17
        /*001a*/ 	.short	(.L_15 - .L_14)
.L_14:
        /*001c*/ 	.word	0x00000000
        /*0020*/ 	.short	0x0005
        /*0022*/ 	.short	0x0028
        /*0024*/ 	.byte	0x00, 0xf4, 0x21, 0x00


	//----- nvinfo : EIATTR_KPARAM_INFO
	.align		4
.L_15:
        /*0028*/ 	.byte	0x04, 0x17
        /*002a*/ 	.short	(.L_17 - .L_16)
.L_16:
        /*002c*/ 	.word	0x00000000
        /*0030*/ 	.short	0x0004
        /*0032*/ 	.short	0x0020
        /*0034*/ 	.byte	0x00, 0xf4, 0x21, 0x00


	//----- nvinfo : EIATTR_KPARAM_INFO
	.align		4
.L_17:
        /*0038*/ 	.byte	0x04, 0x17
        /*003a*/ 	.short	(.L_19 - .L_18)
.L_18:
        /*003c*/ 	.word	0x00000000
        /*0040*/ 	.short	0x0003
        /*0042*/ 	.short	0x0018
        /*0044*/ 	.byte	0x00, 0xf4, 0x21, 0x00


	//----- nvinfo : EIATTR_KPARAM_INFO
	.align		4
.L_19:
        /*0048*/ 	.byte	0x04, 0x17
        /*004a*/ 	.short	(.L_21 - .L_20)
.L_20:
        /*004c*/ 	.word	0x00000000
        /*0050*/ 	.short	0x0002
        /*0052*/ 	.short	0x0010
        /*0054*/ 	.byte	0x00, 0xf4, 0x21, 0x00


	//----- nvinfo : EIATTR_KPARAM_INFO
	.align		4
.L_21:
        /*0058*/ 	.byte	0x04, 0x17
        /*005a*/ 	.short	(.L_23 - .L_22)
.L_22:
        /*005c*/ 	.word	0x00000000
        /*0060*/ 	.short	0x0001
        /*0062*/ 	.short	0x0008
        /*0064*/ 	.byte	0x00, 0xf4, 0x21, 0x00


	//----- nvinfo : EIATTR_KPARAM_INFO
	.align		4
.L_23:
        /*0068*/ 	.byte	0x04, 0x17
        /*006a*/ 	.short	(.L_25 - .L_24)
.L_24:
        /*006c*/ 	.word	0x00000000
        /*0070*/ 	.short	0x0000
        /*0072*/ 	.short	0x0000
        /*0074*/ 	.byte	0x00, 0xf4, 0x21, 0x00


	//----- nvinfo : EIATTR_SPARSE_MMA_MASK
	.align		4
.L_25:
        /*0078*/ 	.byte	0x03, 0x50
        /*007a*/ 	.short	0x0000


	//----- nvinfo : EIATTR_MAXREG_COUNT
	.align		4
        /*007c*/ 	.byte	0x03, 0x1b
        /*007e*/ 	.short	0x00ff


	//----- nvinfo : EIATTR_EXIT_INSTR_OFFSETS
	.align		4
        /*0080*/ 	.byte	0x04, 0x1c
        /*0082*/ 	.short	(.L_27 - .L_26)


	//   ....[0]....
.L_26:
        /*0084*/ 	.word	0x000003b0


	//----- nvinfo : EIATTR_REQNTID
	.align		4
.L_27:
        /*0088*/ 	.byte	0x04, 0x10
        /*008a*/ 	.short	(.L_29 - .L_28)
.L_28:
        /*008c*/ 	.word	0x00000080
        /*0090*/ 	.word	0x00000001
        /*0094*/ 	.word	0x00000001


	//----- nvinfo : EIATTR_CBANK_PARAM_SIZE
	.align		4
.L_29:
        /*0098*/ 	.byte	0x03, 0x19
        /*009a*/ 	.short	0x0034


	//----- nvinfo : EIATTR_PARAM_CBANK
	.align		4
        /*009c*/ 	.byte	0x04, 0x0a
        /*009e*/ 	.short	(.L_31 - .L_30)
	.align		4
.L_30:
        /*00a0*/ 	.word	index@(.nv.constant0.triton_poi_fused__native_batch_norm_legit_no_training_relu_47)
        /*00a4*/ 	.short	0x0210
        /*00a6*/ 	.short	0x0034


	//----- nvinfo : EIATTR_SW_WAR
	.align		4
.L_31:
        /*00a8*/ 	.byte	0x04, 0x36
        /*00aa*/ 	.short	(.L_33 - .L_32)
.L_32:
        /*00ac*/ 	.word	0x00000008
.L_33:


//--------------------- .nv.callgraph             --------------------------
	.section	.nv.callgraph,"",@"SHT_CUDA_CALLGRAPH"
	.align	4
	.sectionentsize	8
	.align		4
        /*0000*/ 	.word	0x00000000
	.align		4
        /*0004*/ 	.word	0xffffffff
	.align		4
        /*0008*/ 	.word	0x00000000
	.align		4
        /*000c*/ 	.word	0xfffffffe
	.align		4
        /*0010*/ 	.word	0x00000000
	.align		4
        /*0014*/ 	.word	0xfffffffd
	.align		4
        /*0018*/ 	.word	0x00000000
	.align		4
        /*001c*/ 	.word	0xfffffffc


//--------------------- .nv.constant4             --------------------------
	.section	.nv.constant4,"a",@progbits
	.align	8
	.align		8
.nv.constant4:
        /*0000*/ 	.dword	_$_str
	.align		8
        /*0008*/ 	.dword	_$_str_$_2


//--------------------- .text.triton_poi_fused__native_batch_norm_legit_no_training_relu_47 --------------------------
	.section	.text.triton_poi_fused__native_batch_norm_legit_no_training_relu_47,"ax",@progbits
	.align	128
        .global         triton_poi_fused__native_batch_norm_legit_no_training_relu_47
        .type           triton_poi_fused__native_batch_norm_legit_no_training_relu_47,@function
        .size           triton_poi_fused__native_batch_norm_legit_no_training_relu_47,(.L_x_1 - triton_poi_fused__native_batch_norm_legit_no_training_relu_47)
        .other          triton_poi_fused__native_batch_norm_legit_no_training_relu_47,@"STO_CUDA_ENTRY STV_DEFAULT"
triton_poi_fused__native_batch_norm_legit_no_training_relu_47:
.text.triton_poi_fused__native_batch_norm_legit_no_training_relu_47:
[----:B------:R-:W-:Y:S01]  /*0000*/  LDC R1, c[0x0][0x28] ;  /* 0x00000a00ff017b82 */ /* 0x000fe20000000800 */
[----:B------:R-:W1:Y:S07]  /*0010*/  S2R R0, SR_TID.X ;  /* 0x0000000000007919 */ /* 0x000e6e0000002100 */
[----:B------:R-:W2:Y:S01]  /*0020*/  LDC.64 R6, c[0x0][0x220] ;  /* 0x00008800ff067b82 */ /* 0x000ea20000000a00 */
[----:B------:R-:W-:Y:S01]  /*0030*/  ULDC.64 UR4, c[0x0][0x208] ;  /* 0x0000820000047ab9 */ /* 0x000fe20000000a00 */
[----:B------:R-:W3:Y:S06]  /*0040*/  S2R R5, SR_CTAID.X ;  /* 0x0000000000057919 */ /* 0x000eec0000002500 */
[----:B------:R-:W4:Y:S08]  /*0050*/  LDC.64 R8, c[0x0][0x228] ;  /* 0x00008a00ff087b82 */ /* 0x000f300000000a00 */
[----:B------:R-:W5:Y:S01]  /*0060*/  LDC.64 R10, c[0x0][0x230] ;  /* 0x00008c00ff0a7b82 */ /* 0x000f620000000a00 */
[----:B-1----:R-:W-:Y:S01]  /*0070*/  IMAD.SHL.U32 R0, R0, 0x2, RZ ;  /* 0x0000000200007824 */ /* 0x002fe200078e00ff */
[----:B---3--:R-:W-:-:S04]  /*0080*/  SHF.R.S32.HI R3, RZ, 0x17, R5 ;  /* 0x00000017ff037819 */ /* 0x008fc80000011405 */
[----:B------:R-:W-:Y:S02]  /*0090*/  LOP3.LUT R0, R0, 0xfe, RZ, 0xc0, !PT ;  /* 0x000000fe00007812 */ /* 0x000fe400078ec0ff */
[----:B------:R-:W-:Y:S02]  /*00a0*/  SGXT R3, R3, 0x1 ;  /* 0x000000010303781a */ /* 0x000fe40000000200 */
[----:B------:R-:W-:Y:S02]  /*00b0*/  LEA R0, R5, R0, 0x8 ;  /* 0x0000000005007211 */ /* 0x000fe400078e40ff */
[----:B------:R-:W1:Y:S02]  /*00c0*/  LDC.64 R4, c[0x0][0x218] ;  /* 0x00008600ff047b82 */ /* 0x000e640000000a00 */
[----:B------:R-:W-:-:S04]  /*00d0*/  LEA.HI R3, R3, R0, RZ, 0x8 ;  /* 0x0000000003037211 */ /* 0x000fc800078f40ff */
[----:B------:R-:W-:-:S04]  /*00e0*/  SHF.R.S32.HI R3, RZ, 0x8, R3 ;  /* 0x00000008ff037819 */ /* 0x000fc80000011403 */
[----:B------:R-:W-:-:S04]  /*00f0*/  LEA.HI R2, R3, R3, RZ, 0x5 ;  /* 0x0000000303027211 */ /* 0x000fc800078f28ff */
[----:B------:R-:W-:-:S05]  /*0100*/  LOP3.LUT R2, R2, 0xffffffe0, RZ, 0xc0, !PT ;  /* 0xffffffe002027812 */ /* 0x000fca00078ec0ff */
[----:B------:R-:W-:Y:S02]  /*0110*/  IMAD.IADD R13, R3, 0x1, -R2 ;  /* 0x00000001030d7824 */ /* 0x000fe400078e0a02 */
[----:B------:R-:W3:Y:S02]  /*0120*/  LDC.64 R2, c[0x0][0x210] ;  /* 0x00008400ff027b82 */ /* 0x000ee40000000a00 */
[----:B--2---:R-:W-:-:S06]  /*0130*/  IMAD.WIDE R6, R13, 0x4, R6 ;  /* 0x000000040d067825 */ /* 0x004fcc00078e0206 */
[----:B------:R-:W2:Y:S01]  /*0140*/  LDG.E.EL R6, desc[UR4][R6.64] ;  /* 0x0000000406067981 */ /* 0x000ea2000c2e1900 */
[----:B-1----:R-:W-:-:S05]  /*0150*/  IMAD.WIDE R4, R13, 0x4, R4 ;  /* 0x000000040d047825 */ /* 0x002fca00078e0204 */
[----:B------:R1:W2:Y:S01]  /*0160*/  LDG.E.EL R12, desc[UR4][R4.64] ;  /* 0x00000004040c7981 */ /* 0x0002a2000c2e1900 */
[----:B----4-:R-:W-:-:S04]  /*0170*/  IMAD.WIDE R8, R13, 0x4, R8 ;  /* 0x000000040d087825 */ /* 0x010fc800078e0208 */
[----:B-----5:R-:W-:Y:S02]  /*0180*/  IMAD.WIDE R10, R13, 0x4, R10 ;  /* 0x000000040d0a7825 */ /* 0x020fe400078e020a */
[----:B------:R4:W5:Y:S02]  /*0190*/  LDG.E.EL R8, desc[UR4][R8.64] ;  /* 0x0000000408087981 */ /* 0x000964000c2e1900 */
[----:B---3--:R-:W-:Y:S02]  /*01a0*/  IMAD.WIDE R2, R0, 0x4, R2 ;  /* 0x0000000400027825 */ /* 0x008fe400078e0202 */
[----:B------:R-:W5:Y:S01]  /*01b0*/  LDG.E.EL R11, desc[UR4][R10.64] ;  /* 0x000000040a0b7981 */ /* 0x000f62000c2e1900 */
[----:B------:R-:W-:Y:S01]  /*01c0*/  HFMA2.MMA R14, -RZ, RZ, 1.625, 0 ;  /* 0x3e800000ff0e7435 */ /* 0x000fe200000001ff */
[----:B-1----:R-:W1:Y:S02]  /*01d0*/  LDC.64 R4, c[0x0][0x238] ;  /* 0x00008e00ff047b82 */ /* 0x002e640000000a00 */
[----:B------:R-:W3:Y:S01]  /*01e0*/  LDG.E.64 R2, desc[UR4][R2.64] ;  /* 0x0000000402027981 */ /* 0x000ee2000c1e1b00 */
[----:B----4-:R-:W-:-:S04]  /*01f0*/  SHF.R.S32.HI R9, RZ, 0x1f, R0 ;  /* 0x0000001fff097819 */ /* 0x010fc80000011400 */
[----:B------:R-:W-:Y:S01]  /*0200*/  LEA.HI R9, R9, R0, RZ, 0xd ;  /* 0x0000000009097211 */ /* 0x000fe200078f68ff */
[----:B--2---:R-:W-:-:S04]  /*0210*/  FADD R6, R6, 9.9999997473787516356e-06 ;  /* 0x3727c5ac06067421 */ /* 0x004fc80000000000 */
[----:B------:R-:W2:Y:S02]  /*0220*/  MUFU.SQRT R7, R6 ;  /* 0x0000000600077308 */ /* 0x000ea40000002000 */
[C---:B--2---:R-:W-:Y:S02]  /*0230*/  FSETP.GT.AND P0, PT, R7.reuse, 8.50705917302346158658e+37, PT ;  /* 0x7e8000000700780b */ /* 0x044fe40003f04000 */
[----:B------:R-:W-:-:S11]  /*0240*/  FSETP.GEU.AND P1, PT, R7, 1.175494350822287508e-38, PT ;  /* 0x008000000700780b */ /* 0x000fd60003f2e000 */
[----:B------:R-:W-:-:S04]  /*0250*/  @P0 FMUL R7, R7, 0.25 ;  /* 0x3e80000007070820 */ /* 0x000fc80000400000 */
[----:B------:R-:W-:-:S06]  /*0260*/  @!P1 FMUL R7, R7, 16777216 ;  /* 0x4b80000007079820 */ /* 0x000fcc0000400000 */
[----:B------:R-:W2:Y:S01]  /*0270*/  MUFU.RCP R7, R7 ;  /* 0x0000000700077308 */ /* 0x000ea20000001000 */
[----:B------:R-:W-:Y:S01]  /*0280*/  FSEL R14, R14, 1, P0 ;  /* 0x3f8000000e0e7808 */ /* 0x000fe20000000000 */
[----:B---3--:R-:W-:-:S04]  /*0290*/  FADD R2, R2, -R12 ;  /* 0x8000000c02027221 */ /* 0x008fc80000000000 */
[----:B------:R-:W-:Y:S01]  /*02a0*/  @!P1 FMUL R14, R14, 16777216 ;  /* 0x4b8000000e0e9820 */ /* 0x000fe20000400000 */
[----:B------:R-:W-:Y:S01]  /*02b0*/  FADD R3, R3, -R12 ;  /* 0x8000000c03037221 */ /* 0x000fe20000000000 */
[----:B------:R-:W-:Y:S02]  /*02c0*/  IMAD.SHL.U32 R6, R9, 0x2, RZ ;  /* 0x0000000209067824 */ /* 0x000fe400078e00ff */
[----:B--2---:R-:W-:-:S04]  /*02d0*/  FMUL R14, R7, R14 ;  /* 0x0000000e070e7220 */ /* 0x004fc80000400000 */
[-C--:B------:R-:W-:Y:S01]  /*02e0*/  FMUL R2, R2, R14.reuse ;  /* 0x0000000e02027220 */ /* 0x080fe20000400000 */
[----:B------:R-:W-:Y:S01]  /*02f0*/  FMUL R14, R3, R14 ;  /* 0x0000000e030e7220 */ /* 0x000fe20000400000 */
[----:B------:R-:W-:Y:S02]  /*0300*/  LOP3.LUT R9, R9, 0xffffe000, RZ, 0xc0, !PT ;  /* 0xffffe00009097812 */ /* 0x000fe400078ec0ff */
[----:B------:R-:W-:Y:S01]  /*0310*/  LOP3.LUT R6, R6, 0xffffc000, RZ, 0xc0, !PT ;  /* 0xffffc00006067812 */ /* 0x000fe200078ec0ff */
[C-C-:B-----5:R-:W-:Y:S01]  /*0320*/  FFMA R2, R8.reuse, R2, R11.reuse ;  /* 0x0000000208027223 */ /* 0x160fe2000000000b */
[----:B------:R-:W-:Y:S02]  /*0330*/  FFMA R14, R8, R14, R11 ;  /* 0x0000000e080e7223 */ /* 0x000fe4000000000b */
[----:B------:R-:W-:Y:S02]  /*0340*/  IADD3 R9, R6, R0, -R9 ;  /* 0x0000000006097210 */ /* 0x000fe40007ffe809 */
[----:B------:R-:W-:-:S02]  /*0350*/  FSETP.GEU.AND P0, PT, R2, RZ, PT ;  /* 0x000000ff0200720b */ /* 0x000fc40003f0e000 */
[----:B------:R-:W-:Y:S01]  /*0360*/  FSETP.GEU.AND P1, PT, R14, RZ, PT ;  /* 0x000000ff0e00720b */ /* 0x000fe20003f2e000 */
[----:B-1----:R-:W-:Y:S01]  /*0370*/  IMAD.WIDE R4, R9, 0x4, R4 ;  /* 0x0000000409047825 */ /* 0x002fe200078e0204 */
[----:B------:R-:W-:Y:S02]  /*0380*/  FSEL R2, R2, RZ, P0 ;  /* 0x000000ff02027208 */ /* 0x000fe40000000000 */
[----:B------:R-:W-:-:S05]  /*0390*/  FSEL R3, R14, RZ, P1 ;  /* 0x000000ff0e037208 */ /* 0x000fca0000800000 */
[----:B------:R-:W-:Y:S01]  /*03a0*/  STG.E.64 desc[UR4][R4.64], R2 ;  /* 0x0000000204007986 */ /* 0x000fe2000c101b04 */
[----:B------:R-:W-:Y:S05]  /*03b0*/  EXIT ;  /* 0x000000000000794d */ /* 0x000fea0003800000 */
.L_x_0:
[----:B------:R-:W-:-:S00]  /*03c0*/  BRA `(.L_x_0) ;  /* 0xfffffffc00fc7947 */ /* 0x000fc0000383ffff */
[----:B------:R-:W-:-:S00]  /*03d0*/  NOP ;  /* 0x0000000000007918 */ /* 0x000fc00000000000 */
        /* <DEDUP_REMOVED lines=10> */
.L_x_1:


//--------------------- .nv.global.init           --------------------------
	.section	.nv.global.init,"aw",@progbits
.nv.global.init:
	.type		_$_str,@object
	.size		_$_str,(_$_str_$_2 - _$_str)
_$_str:
        /*0000*/ 	.byte	0x5f, 0x5f, 0x43, 0x55, 0x44, 0x41, 0x5f, 0x46, 0x54, 0x5a, 0x00
	.type		_$_str_$_2,@object
	.size		_$_str_$_2,(.L_1 - _$_str_$_2)
_$_str_$_2:
        /*000b*/ 	.byte	0x5f, 0x5f, 0x43, 0x55, 0x44, 0x41, 0x5f, 0x50, 0x52, 0x45, 0x43, 0x5f, 0x53, 0x51, 0x52, 0x54
        /*001b*/ 	.byte	0x00
.L_1:


//--------------------- .nv.constant0.triton_poi_fused__native_batch_norm_legit_no_training_relu_47 --------------------------
	.section	.nv.constant0.triton_poi_fused__native_batch_norm_legit_no_training_relu_47,"a",@progbits
	.sectionflags	@""
	.align	4
.nv.constant0.triton_poi_fused__native_batch_norm_legit_no_training_relu_47:
	.zero		580
